	.headerflags	@"EF_CUDA_TEXMODE_UNIFIED EF_CUDA_64BIT_ADDRESS EF_CUDA_ACCELERATORS EF_CUDA_SM90 EF_CUDA_VIRTUAL_SM(EF_CUDA_SM90)"
	.elftype	@"ET_EXEC"


//--------------------- .nv.info                  --------------------------
	.section	.nv.info,"",@"SHT_CUDA_INFO"
	.align	4


	//----- nvinfo : EIATTR_REGCOUNT
	.align		4
        /*0000*/ 	.byte	0x04, 0x2f
        /*0002*/ 	.short	(.L_1 - .L_0)
	.align		4
.L_0:
        /*0004*/ 	.word	index@(triton_per_fused_mean_45)
        /*0008*/ 	.word	0x0000000f


	//----- nvinfo : EIATTR_MIN_STACK_SIZE
	.align		4
.L_1:
        /*000c*/ 	.byte	0x04, 0x12
        /*000e*/ 	.short	(.L_3 - .L_2)
	.align		4
.L_2:
        /*0010*/ 	.word	index@(triton_per_fused_mean_45)
        /*0014*/ 	.word	0x00000000


	//----- nvinfo : EIATTR_FRAME_SIZE
	.align		4
.L_3:
        /*0018*/ 	.byte	0x04, 0x11
        /*001a*/ 	.short	(.L_5 - .L_4)
	.align		4
.L_4:
        /*001c*/ 	.word	index@(triton_per_fused_mean_45)
        /*0020*/ 	.word	0x00000000


	//----- nvinfo : EIATTR_MIN_STACK_SIZE
	.align		4
.L_5:
        /*0024*/ 	.byte	0x04, 0x12
        /*0026*/ 	.short	(.L_7 - .L_6)
	.align		4
.L_6:
        /*0028*/ 	.word	index@(triton_per_fused_mean_45)
        /*002c*/ 	.word	0x00000000
.L_7:


//--------------------- .nv.info.triton_per_fused_mean_45 --------------------------
	.section	.nv.info.triton_per_fused_mean_45,"",@"SHT_CUDA_INFO"
	.sectionflags	@""
	.align	4


	//----- nvinfo : EIATTR_CUDA_API_VERSION
	.align		4
        /*0000*/ 	.byte	0x04, 0x37
        /*0002*/ 	.short	(.L_9 - .L_8)
.L_8:
        /*0004*/ 	.word	0x0000007c


	//----- nvinfo : EIATTR_KPARAM_INFO
	.align		4
.L_9:
        /*0008*/ 	.byte	0x04, 0x17
        /*000a*/ 	.short	(.L_11 - .L_10)
.L_10:
        /*000c*/ 	.word	0x00000000
        /*0010*/ 	.short	0x0003
        /*0012*/ 	.short	0x0014
        /*0014*/ 	.byte	0x00, 0xf0, 0x11, 0x00


	//----- nvinfo : EIATTR_KPARAM_INFO
	.align		4
.L_11:
        /*0018*/ 	.byte	0x04, 0x17
        /*001a*/ 	.short	(.L_13 - .L_12)
.L_12:
        /*001c*/ 	.word	0x00000000
        /*0020*/ 	.short	0x0002
        /*0022*/ 	.short	0x0010
        /*0024*/ 	.byte	0x00, 0xf0, 0x11, 0x00


	//----- nvinfo : EIATTR_KPARAM_INFO
	.align		4
.L_13:
        /*0028*/ 	.byte	0x04, 0x17
        /*002a*/ 	.short	(.L_15 - .L_14)
.L_14:
        /*002c*/ 	.word	0x00000000
        /*0030*/ 	.short	0x0001
        /*0032*/ 	.short	0x0008
        /*0034*/ 	.byte	0x00, 0xf4, 0x21, 0x00


	//----- nvinfo : EIATTR_KPARAM_INFO
	.align		4
.L_15:
        /*0038*/ 	.byte	0x04, 0x17
        /*003a*/ 	.short	(.L_17 - .L_16)
.L_16:
        /*003c*/ 	.word	0x00000000
        /*0040*/ 	.short	0x0000
        /*0042*/ 	.short	0x0000
        /*0044*/ 	.byte	0x00, 0xf4, 0x21, 0x00


	//----- nvinfo : EIATTR_SPARSE_MMA_MASK
	.align		4
.L_17:
        /*0048*/ 	.byte	0x03, 0x50
        /*004a*/ 	.short	0x0000


	//----- nvinfo : EIATTR_MAXREG_COUNT
	.align		4
        /*004c*/ 	.byte	0x03, 0x1b
        /*004e*/ 	.short	0x00ff


	//----- nvinfo : EIATTR_COOP_GROUP_MASK_REGIDS
	.align		4
        /*0050*/ 	.byte	0x04, 0x29
        /*0052*/ 	.short	(.L_19 - .L_18)


	//   ....[0]....
.L_18:
        /*0054*/ 	.word	0xffffffff


	//   ....[1]....
        /*0058*/ 	.word	0xffffffff


	//   ....[2]....
        /*005c*/ 	.word	0xffffffff


	//   ....[3]....
        /*0060*/ 	.word	0xffffffff


	//----- nvinfo : EIATTR_COOP_GROUP_INSTR_OFFSETS
	.align		4
.L_19:
        /*0064*/ 	.byte	0x04, 0x28
        /*0066*/ 	.short	(.L_21 - .L_20)


	//   ....[0]....
.L_20:
        /*0068*/ 	.word	0x00000150


	//   ....[1]....
        /*006c*/ 	.word	0x00000180


	//   ....[2]....
        /*0070*/ 	.word	0x000001b0


	//   ....[3]....
        /*0074*/ 	.word	0x000001e0


	//----- nvinfo : EIATTR_EXIT_INSTR_OFFSETS
	.align		4
.L_21:
        /*0078*/ 	.byte	0x04, 0x1c
        /*007a*/ 	.short	(.L_23 - .L_22)


	//   ....[0]....
.L_22:
        /*007c*/ 	.word	0x00000200


	//   ....[1]....
        /*0080*/ 	.word	0x00000230


	//----- nvinfo : EIATTR_REQNTID
	.align		4
.L_23:
        /*0084*/ 	.byte	0x04, 0x10
        /*0086*/ 	.short	(.L_25 - .L_24)
.L_24:
        /*0088*/ 	.word	0x00000040
        /*008c*/ 	.word	0x00000001
        /*0090*/ 	.word	0x00000001


	//----- nvinfo : EIATTR_CBANK_PARAM_SIZE
	.align		4
.L_25:
        /*0094*/ 	.byte	0x03, 0x19
        /*0096*/ 	.short	0x0018


	//----- nvinfo : EIATTR_PARAM_CBANK
	.align		4
        /*0098*/ 	.byte	0x04, 0x0a
        /*009a*/ 	.short	(.L_27 - .L_26)
	.align		4
.L_26:
        /*009c*/ 	.word	index@(.nv.constant0.triton_per_fused_mean_45)
        /*00a0*/ 	.short	0x0210
        /*00a2*/ 	.short	0x0018


	//----- nvinfo : EIATTR_SW_WAR
	.align		4
.L_27:
        /*00a4*/ 	.byte	0x04, 0x36
        /*00a6*/ 	.short	(.L_29 - .L_28)
.L_28:
        /*00a8*/ 	.word	0x00000008
.L_29:


//--------------------- .nv.callgraph             --------------------------
	.section	.nv.callgraph,"",@"SHT_CUDA_CALLGRAPH"
	.align	4
	.sectionentsize	8
	.align		4
        /*0000*/ 	.word	0x00000000
	.align		4
        /*0004*/ 	.word	0xffffffff
	.align		4
        /*0008*/ 	.word	0x00000000
	.align		4
        /*000c*/ 	.word	0xfffffffe
	.align		4
        /*0010*/ 	.word	0x00000000
	.align		4
        /*0014*/ 	.word	0xfffffffd
	.align		4
        /*0018*/ 	.word	0x00000000
	.align		4
        /*001c*/ 	.word	0xfffffffc


//--------------------- .text.triton_per_fused_mean_45 --------------------------
	.section	.text.triton_per_fused_mean_45,"ax",@progbits
	.sectionflags	@"SHF_BARRIERS=1"
	.align	128
        .global         triton_per_fused_mean_45
        .type           triton_per_fused_mean_45,@function
        .size           triton_per_fused_mean_45,(.L_x_1 - triton_per_fused_mean_45)
        .other          triton_per_fused_mean_45,@"STO_CUDA_ENTRY STV_DEFAULT"
triton_per_fused_mean_45:
.text.triton_per_fused_mean_45:
[----:B------:R-:W0:Y:S02]  /*0000*/  LDC R1, c[0x0][0x28] ;  /* 0x00000a00ff017b82 */ /* 0x000e240000000800 */
[----:B------:R-:W1:Y:S01]  /*0010*/  S2R R3, SR_CTAID.X ;  /* 0x0000000000037919 */ /* 0x000e620000002500 */
[----:B------:R-:W-:Y:S01]  /*0020*/  HFMA2.MMA R2, -RZ, RZ, 0, 0 ;  /* 0x00000000ff027435 */ /* 0x000fe200000001ff */
[----:B------:R-:W2:Y:S01]  /*0030*/  LDC.64 R4, c[0x0][0x218] ;  /* 0x00008600ff047b82 */ /* 0x000ea20000000a00 */
[----:B------:R-:W-:Y:S01]  /*0040*/  ULDC.64 UR4, c[0x0][0x208] ;  /* 0x0000820000047ab9 */ /* 0x000fe20000000a00 */
[----:B------:R-:W3:Y:S07]  /*0050*/  S2R R12, SR_TID.X ;  /* 0x00000000000c7919 */ /* 0x000eee0000002100 */
[C---:B-1----:R-:W-:Y:S01]  /*0060*/  IMAD.HI R0, R3.reuse, -0x7df7df7d, R2 ;  /* 0x8208208303007827 */ /* 0x042fe200078e0202 */
[----:B------:R-:W-:-:S04]  /*0070*/  ISETP.GE.AND P0, PT, R3, 0x7e0, PT ;  /* 0x000007e00300780c */ /* 0x000fc80003f06270 */
[----:B------:R-:W-:-:S04]  /*0080*/  SHF.R.U32.HI R7, RZ, 0x1f, R0 ;  /* 0x0000001fff077819 */ /* 0x000fc80000011600 */
[----:B------:R-:W-:Y:S02]  /*0090*/  LEA.HI.SX32 R7, R0, R7, 0x18 ;  /* 0x0000000700077211 */ /* 0x000fe400078fc2ff */
[----:B---3--:R-:W-:-:S03]  /*00a0*/  LOP3.LUT R0, R12, 0xf, RZ, 0xc0, !PT ;  /* 0x0000000f0c007812 */ /* 0x008fc600078ec0ff */
[----:B------:R-:W-:-:S04]  /*00b0*/  IMAD R9, R7, -0x1f8, R3 ;  /* 0xfffffe0807097824 */ /* 0x000fc800078e0203 */
[----:B------:R-:W-:-:S04]  /*00c0*/  IMAD R0, R0, 0x1f8, R9 ;  /* 0x000001f800007824 */ /* 0x000fc800078e0209 */
[----:B------:R-:W-:Y:S01]  /*00d0*/  IMAD R7, R7, 0x1f80, R0 ;  /* 0x00001f8007077824 */ /* 0x000fe200078e0200 */
[----:B------:R-:W-:-:S03]  /*00e0*/  MOV R0, RZ ;  /* 0x000000ff00007202 */ /* 0x000fc60000000f00 */
[----:B--2---:R-:W-:-:S05]  /*00f0*/  IMAD.WIDE R4, R7, 0x4, R4 ;  /* 0x0000000407047825 */ /* 0x004fca00078e0204 */
[----:B------:R-:W2:Y:S01]  /*0100*/  @!P0 LDG.E R0, desc[UR4][R4.64] ;  /* 0x0000000404008981 */ /* 0x000ea2000c1e1900 */
[----:B------:R-:W-:Y:S01]  /*0110*/  BAR.SYNC.DEFER_BLOCKING 0x0 ;  /* 0x0000000000007b1d */ /* 0x000fe20000010000 */
[----:B--2---:R-:W-:-:S04]  /*0120*/  SEL R0, R0, RZ, !P0 ;  /* 0x000000ff00007207 */ /* 0x004fc80004000000 */
[----:B------:R-:W-:Y:S02]  /*0130*/  FSEL R0, R0, RZ, !P0 ;  /* 0x000000ff00007208 */ /* 0x000fe40004000000 */
[----:B------:R-:W-:-:S03]  /*0140*/  LOP3.LUT P0, RZ, R12, 0x3f, RZ, 0xc0, !PT ;  /* 0x0000003f0cff7812 */ /* 0x000fc6000780c0ff */
[----:B------:R-:W1:Y:S01]  /*0150*/  SHFL.BFLY PT, R7, R0, 0x8, 0x1f ;  /* 0x0d001f0000077f89 */ /* 0x000e6200000e0000 */
[----:B------:R-:W-:Y:S01]  /*0160*/  ISETP.LT.AND P0, PT, R3, 0x7e0, !P0 ;  /* 0x000007e00300780c */ /* 0x000fe20004701270 */
[----:B-1----:R-:W-:-:S05]  /*0170*/  FADD R8, R0, R7 ;  /* 0x0000000700087221 */ /* 0x002fca0000000000 */
[----:B------:R-:W1:Y:S02]  /*0180*/  SHFL.BFLY PT, R7, R8, 0x4, 0x1f ;  /* 0x0c801f0008077f89 */ /* 0x000e6400000e0000 */
[----:B-1----:R-:W-:Y:S02]  /*0190*/  FADD R9, R8, R7 ;  /* 0x0000000708097221 */ /* 0x002fe40000000000 */
[----:B------:R-:W1:Y:S03]  /*01a0*/  LDC.64 R6, c[0x0][0x210] ;  /* 0x00008400ff067b82 */ /* 0x000e660000000a00 */
[----:B------:R-:W2:Y:S02]  /*01b0*/  SHFL.BFLY PT, R2, R9, 0x2, 0x1f ;  /* 0x0c401f0009027f89 */ /* 0x000ea400000e0000 */
[----:B--2---:R-:W-:Y:S01]  /*01c0*/  FADD R10, R9, R2 ;  /* 0x00000002090a7221 */ /* 0x004fe20000000000 */
[----:B-1----:R-:W-:-:S04]  /*01d0*/  IMAD.WIDE R2, R3, 0x4, R6 ;  /* 0x0000000403027825 */ /* 0x002fc800078e0206 */
[----:B------:R-:W1:Y:S02]  /*01e0*/  SHFL.BFLY PT, R11, R10, 0x1, 0x1f ;  /* 0x0c201f000a0b7f89 */ /* 0x000e6400000e0000 */
[----:B-1----:R-:W-:Y:S01]  /*01f0*/  FADD R11, R10, R11 ;  /* 0x0000000b0a0b7221 */ /* 0x002fe20000000000 */
[----:B------:R-:W-:Y:S06]  /*0200*/  @!P0 EXIT ;  /* 0x000000000000894d */ /* 0x000fec0003800000 */
[----:B------:R-:W-:-:S05]  /*0210*/  FMUL R11, R11, 0.0625 ;  /* 0x3d8000000b0b7820 */ /* 0x000fca0000400000 */
[----:B------:R-:W-:Y:S01]  /*0220*/  STG.E desc[UR4][R2.64], R11 ;  /* 0x0000000b02007986 */ /* 0x000fe2000c101904 */
[----:B------:R-:W-:Y:S05]  /*0230*/  EXIT ;  /* 0x000000000000794d */ /* 0x000fea0003800000 */
.L_x_0:
[----:B------:R-:W-:-:S00]  /*0240*/  BRA `(.L_x_0) ;  /* 0xfffffffc00fc7947 */ /* 0x000fc0000383ffff */
[----:B------:R-:W-:-:S00]  /*0250*/  NOP ;  /* 0x0000000000007918 */ /* 0x000fc00000000000 */
        /* <DEDUP_REMOVED lines=10> */
.L_x_1:


//--------------------- .nv.constant0.triton_per_fused_mean_45 --------------------------
	.section	.nv.constant0.triton_per_fused_mean_45,"a",@progbits
	.sectionflags	@""
	.align	4
.nv.constant0.triton_per_fused_mean_45:
	.zero		552
